//
// Generated by NVIDIA NVVM Compiler
//
// Compiler Build ID: CL-36424714
// Cuda compilation tools, release 13.0, V13.0.88
// Based on NVVM 20.0.0
//

.version 9.0
.target sm_100
.address_size 64

	// .globl	_Z7hiWorldv
.extern .func  (.param .b32 func_retval0) vprintf
(
	.param .b64 vprintf_param_0,
	.param .b64 vprintf_param_1
)
;
.global .align 1 .b8 $str[62] = {72, 105, 32, 87, 111, 114, 108, 100, 32, 102, 114, 111, 109, 32, 116, 104, 101, 32, 71, 80, 85, 33, 10, 102, 114, 111, 109, 32, 98, 108, 111, 99, 107, 46, 120, 32, 37, 100, 44, 32, 116, 104, 114, 101, 97, 100, 46, 40, 32, 37, 100, 44, 32, 37, 100, 44, 32, 37, 100, 41, 10};

.visible .entry _Z7hiWorldv()
{
	.local .align 16 .b8 	__local_depot0[16];
	.reg .b64 	%SP;
	.reg .b64 	%SPL;
	.reg .b32 	%r<6>;
	.reg .b64 	%rd<5>;

	mov.u64 	%SPL, __local_depot0;
	cvta.local.u64 	%SP, %SPL;
	add.u64 	%rd1, %SP, 0;
	add.u64 	%rd2, %SPL, 0;
	mov.u32 	%r1, %ctaid.x;
	mov.u32 	%r2, %tid.y;
	mov.u32 	%r3, %tid.z;
	st.local.v4.u32 	[%rd2], {%r1, %r2, %r2, %r3};
	mov.u64 	%rd3, $str;
	cvta.global.u64 	%rd4, %rd3;
	{ // callseq 0, 0
	.param .b64 param0;
	st.param.b64 	[param0], %rd4;
	.param .b64 param1;
	st.param.b64 	[param1], %rd1;
	.param .b32 retval0;
	call.uni (retval0), 
	vprintf, 
	(
	param0, 
	param1
	);
	ld.param.b32 	%r4, [retval0];
	} // callseq 0
	ret;

}


// ===== COMPILED SASS (sm_100) =====

	.target	sm_100

	.elftype	@"ET_EXEC"


//--------------------- .note.nv.tkinfo           --------------------------
	.section	.note.nv.tkinfo,"",@"SHT_NOTE"
	.sectionflags	@"SHF_NOTE_NV_TKINFO"
	.tkinfo
        /*0018*/ 	.word	0x00000002
        /*0030*/ 	.string	""
        /*0030*/ 	.string	"ptxas"
        /*0030*/ 	.string	"Cuda compilation tools, release 13.0, V13.0.88"
        /*0030*/ 	.string	"Build cuda_13.0.r13.0/compiler.36424714_0"
        /*0030*/ 	.string	"-arch sm_100 -m 64 "



//--------------------- .note.nv.cuinfo           --------------------------
	.section	.note.nv.cuinfo,"",@"SHT_NOTE"
	.sectionflags	@"SHF_NOTE_NV_CUINFO"
        /*0018*/ 	.short	0x0002
        /*001a*/ 	.short	0x0064
        /*001c*/ 	.short	0x0082
	.zero		2


//--------------------- .nv.info                  --------------------------
	.section	.nv.info,"",@"SHT_CUDA_INFO"
	.align	4


	//----- nvinfo : EIATTR_REGCOUNT
	.align		4
        /*0000*/ 	.byte	0x04, 0x2f
        /*0002*/ 	.short	(.L_2 - .L_1)
	.align		4
.L_1:
        /*0004*/ 	.word	index@(_Z7hiWorldv)
        /*0008*/ 	.word	0x00000018


	//----- nvinfo : EIATTR_FRAME_SIZE
	.align		4
.L_2:
        /*000c*/ 	.byte	0x04, 0x11
        /*000e*/ 	.short	(.L_4 - .L_3)
	.align		4
.L_3:
        /*0010*/ 	.word	index@(_Z7hiWorldv)
        /*0014*/ 	.word	0x00000010


	//----- nvinfo : EIATTR_MIN_STACK_SIZE
	.align		4
.L_4:
        /*0018*/ 	.byte	0x04, 0x12
        /*001a*/ 	.short	(.L_6 - .L_5)
	.align		4
.L_5:
        /*001c*/ 	.word	index@(_Z7hiWorldv)
        /*0020*/ 	.word	0x00000010
.L_6:


//--------------------- .nv.compat                --------------------------
	.section	.nv.compat,"",@"SHT_CUDA_COMPAT_INFO"
	.align	4
        /*0000*/ 	.byte	0x02, 0x09, 0x00, 0x00, 0x02, 0x02, 0x01, 0x00, 0x02, 0x05, 0x05, 0x00, 0x03, 0x07, 0x01, 0x01
        /*0010*/ 	.byte	0x02, 0x03, 0x00, 0x00, 0x02, 0x06, 0x01, 0x00, 0x04, 0x0b, 0x08, 0x00, 0x09, 0x00, 0x00, 0x00
        /*0020*/ 	.byte	0x00, 0x00, 0x00, 0x00


//--------------------- .nv.info._Z7hiWorldv      --------------------------
	.section	.nv.info._Z7hiWorldv,"",@"SHT_CUDA_INFO"
	.sectionflags	@""
	.align	4


	//----- nvinfo : EIATTR_CUDA_API_VERSION
	.align		4
        /*0000*/ 	.byte	0x04, 0x37
        /*0002*/ 	.short	(.L_8 - .L_7)
.L_7:
        /*0004*/ 	.word	0x00000082


	//----- nvinfo : EIATTR_SPARSE_MMA_MASK
	.align		4
.L_8:
        /*0008*/ 	.byte	0x03, 0x50
        /*000a*/ 	.short	0x0000


	//----- nvinfo : EIATTR_MAXREG_COUNT
	.align		4
        /*000c*/ 	.byte	0x03, 0x1b
        /*000e*/ 	.short	0x00ff


	//----- nvinfo : EIATTR_EXTERNS
	.align		4
        /*0010*/ 	.byte	0x04, 0x0f
        /*0012*/ 	.short	(.L_10 - .L_9)


	//   ....[0]....
	.align		4
.L_9:
        /*0014*/ 	.word	index@(vprintf)


	//----- nvinfo : EIATTR_MERCURY_ISA_VERSION
	.align		4
.L_10:
        /*0018*/ 	.byte	0x03, 0x5f
        /*001a*/ 	.short	0x0101


	//----- nvinfo : EIATTR_VRC_CTA_INIT_COUNT
	.align		4
        /*001c*/ 	.byte	0x02, 0x4a
	.zero		1
	.zero		1


	//----- nvinfo : EIATTR_SYSCALL_OFFSETS
	.align		4
        /*0020*/ 	.byte	0x04, 0x46
        /*0022*/ 	.short	(.L_12 - .L_11)


	//   ....[0]....
.L_11:
        /*0024*/ 	.word	0x00000110


	//----- nvinfo : EIATTR_EXIT_INSTR_OFFSETS
	.align		4
.L_12:
        /*0028*/ 	.byte	0x04, 0x1c
        /*002a*/ 	.short	(.L_14 - .L_13)


	//   ....[0]....
.L_13:
        /*002c*/ 	.word	0x00000120


	//----- nvinfo : EIATTR_SW_WAR
	.align		4
.L_14:
        /*0030*/ 	.byte	0x04, 0x36
        /*0032*/ 	.short	(.L_16 - .L_15)
.L_15:
        /*0034*/ 	.word	0x00000008
.L_16:


//--------------------- .nv.callgraph             --------------------------
	.section	.nv.callgraph,"",@"SHT_CUDA_CALLGRAPH"
	.align	4
	.sectionentsize	8
	.align		4
        /*0000*/ 	.word	0x00000000
	.align		4
        /*0004*/ 	.word	0xffffffff
	.align		4
        /*0008*/ 	.word	index@(_Z7hiWorldv)
	.align		4
        /*000c*/ 	.word	index@(vprintf)
	.align		4
        /*0010*/ 	.word	0x00000000
	.align		4
        /*0014*/ 	.word	0xfffffffe
	.align		4
        /*0018*/ 	.word	0x00000000
	.align		4
        /*001c*/ 	.word	0xfffffffd
	.align		4
        /*0020*/ 	.word	0x00000000
	.align		4
        /*0024*/ 	.word	0xfffffffc


//--------------------- .nv.constant4             --------------------------
	.section	.nv.constant4,"a",@progbits
	.align	8
	.align		8
.nv.constant4:
        /*0000*/ 	.dword	vprintf
	.align		8
        /*0008*/ 	.dword	$str


//--------------------- .text._Z7hiWorldv         --------------------------
	.section	.text._Z7hiWorldv,"ax",@progbits
	.align	128
        .global         _Z7hiWorldv
        .type           _Z7hiWorldv,@function
        .size           _Z7hiWorldv,(.L_x_2 - _Z7hiWorldv)
        .other          _Z7hiWorldv,@"STO_CUDA_ENTRY STV_DEFAULT"
_Z7hiWorldv:
.text._Z7hiWorldv:
[----:B------:R-:W0:Y:S01]  /*0000*/  LDC R1, c[0x0][0x37c] ;  /* 0x0000df00ff017b82 */ /* 0x000e220000000800 */
[----:B------:R-:W1:Y:S01]  /*0010*/  S2R R9, SR_TID.Y ;  /* 0x0000000000097919 */ /* 0x000e620000002200 */
[----:B0-----:R-:W-:Y:S01]  /*0020*/  VIADD R1, R1, 0xfffffff0 ;  /* 0xfffffff001017836 */ /* 0x001fe20000000000 */
[----:B------:R-:W-:Y:S01]  /*0030*/  MOV R0, 0x0 ;  /* 0x0000000000007802 */ /* 0x000fe20000000f00 */
[----:B------:R-:W0:Y:S01]  /*0040*/  LDCU UR4, c[0x0][0x2f8] ;  /* 0x00005f00ff0477ac */ /* 0x000e220008000800 */
[----:B------:R-:W2:Y:S03]  /*0050*/  S2R R8, SR_CTAID.X ;  /* 0x0000000000087919 */ /* 0x000ea60000002500 */
[----:B------:R3:W4:Y:S01]  /*0060*/  LDC.64 R2, c[0x4][R0] ;  /* 0x0100000000027b82 */ /* 0x0007220000000a00 */
[----:B------:R-:W5:Y:S01]  /*0070*/  LDCU.64 UR6, c[0x4][0x8] ;  /* 0x01000100ff0677ac */ /* 0x000f620008000a00 */
[----:B------:R-:W2:Y:S01]  /*0080*/  S2R R11, SR_TID.Z ;  /* 0x00000000000b7919 */ /* 0x000ea20000002300 */
[----:B------:R-:W1:Y:S01]  /*0090*/  LDCU UR5, c[0x0][0x2fc] ;  /* 0x00005f80ff0577ac */ /* 0x000e620008000800 */
[----:B0-----:R-:W-:-:S02]  /*00a0*/  IADD3 R6, P0, PT, R1, UR4, RZ ;  /* 0x0000000401067c10 */ /* 0x001fc4000ff1e0ff */
[----:B-----5:R-:W-:Y:S01]  /*00b0*/  MOV R4, UR6 ;  /* 0x0000000600047c02 */ /* 0x020fe20008000f00 */
[----:B------:R-:W-:Y:S01]  /*00c0*/  IMAD.U32 R5, RZ, RZ, UR7 ;  /* 0x00000007ff057e24 */ /* 0x000fe2000f8e00ff */
[----:B-1----:R-:W-:Y:S01]  /*00d0*/  IADD3.X R7, PT, PT, RZ, UR5, RZ, P0, !PT ;  /* 0x00000005ff077c10 */ /* 0x002fe200087fe4ff */
[----:B------:R-:W-:-:S05]  /*00e0*/  IMAD.MOV.U32 R10, RZ, RZ, R9 ;  /* 0x000000ffff0a7224 */ /* 0x000fca00078e0009 */
[----:B--2---:R3:W-:Y:S03]  /*00f0*/  STL.128 [R1], R8 ;  /* 0x0000000801007387 */ /* 0x0047e60000100c00 */
[----:B------:R-:W-:-:S07]  /*0100*/  LEPC R20, `(.L_x_0) ;  /* 0x000000001014794e */ /* 0x000fce0000000000 */
[----:B---34-:R-:W-:Y:S05]  /*0110*/  CALL.ABS.NOINC R2 ;  /* 0x0000000002007343 */ /* 0x018fea0003c00000 */
.L_x_0:
[----:B------:R-:W-:Y:S05]  /*0120*/  EXIT ;  /* 0x000000000000794d */ /* 0x000fea0003800000 */
.L_x_1:
[----:B------:R-:W-:-:S00]  /*0130*/  BRA `(.L_x_1) ;  /* 0xfffffffc00fc7947 */ /* 0x000fc0000383ffff */
[----:B------:R-:W-:-:S00]  /*0140*/  NOP ;  /* 0x0000000000007918 */ /* 0x000fc00000000000 */
        /* <DEDUP_REMOVED lines=11> */
.L_x_2:


//--------------------- .nv.global.init           --------------------------
	.section	.nv.global.init,"aw",@progbits
.nv.global.init:
	.type		$str,@object
	.size		$str,(.L_0 - $str)
$str:
        /*0000*/ 	.byte	0x48, 0x69, 0x20, 0x57, 0x6f, 0x72, 0x6c, 0x64, 0x20, 0x66, 0x72, 0x6f, 0x6d, 0x20, 0x74, 0x68
        /*0010*/ 	.byte	0x65, 0x20, 0x47, 0x50, 0x55, 0x21, 0x0a, 0x66, 0x72, 0x6f, 0x6d, 0x20, 0x62, 0x6c, 0x6f, 0x63
        /*0020*/ 	.byte	0x6b, 0x2e, 0x78, 0x20, 0x25, 0x64, 0x2c, 0x20, 0x74, 0x68, 0x72, 0x65, 0x61, 0x64, 0x2e, 0x28
        /*0030*/ 	.byte	0x20, 0x25, 0x64, 0x2c, 0x20, 0x25, 0x64, 0x2c, 0x20, 0x25, 0x64, 0x29, 0x0a, 0x00
.L_0:


//--------------------- .nv.shared.reserved.0     --------------------------
	.section	.nv.shared.reserved.0,"aw",@nobits
	.weak		__nv_reservedSMEM_offset_0_alias
	.size		__nv_reservedSMEM_offset_0_alias, 0, 64
	.other		__nv_reservedSMEM_offset_0_alias,@"STO_CUDA_RESERVED_SHARED STV_DEFAULT"
__nv_reservedSMEM_offset_0_alias:
	.zero		0
	.zero		64


//--------------------- .nv.constant0._Z7hiWorldv --------------------------
	.section	.nv.constant0._Z7hiWorldv,"a",@progbits
	.sectionflags	@""
	.align	4
.nv.constant0._Z7hiWorldv:
	.zero		896


//--------------------- SYMBOLS --------------------------

	.type		.nv.reservedSmem.offset0,@object
	.size		.nv.reservedSmem.offset0,0x4
	.type		vprintf,@function
